//
// Generated by NVIDIA NVVM Compiler
//
// Compiler Build ID: CL-36424714
// Cuda compilation tools, release 13.0, V13.0.88
// Based on NVVM 20.0.0
//

.version 9.0
.target sm_100
.address_size 64

	// .globl	_Z6vecaddPfS_S_i

.visible .entry _Z6vecaddPfS_S_i(
	.param .u64 .ptr .align 1 _Z6vecaddPfS_S_i_param_0,
	.param .u64 .ptr .align 1 _Z6vecaddPfS_S_i_param_1,
	.param .u64 .ptr .align 1 _Z6vecaddPfS_S_i_param_2,
	.param .u32 _Z6vecaddPfS_S_i_param_3
)
{


	ret;

}
	// .globl	_Z11mixed_typescsilPfPdi
.visible .entry _Z11mixed_typescsilPfPdi(
	.param .u8 _Z11mixed_typescsilPfPdi_param_0,
	.param .u16 _Z11mixed_typescsilPfPdi_param_1,
	.param .u32 _Z11mixed_typescsilPfPdi_param_2,
	.param .u64 _Z11mixed_typescsilPfPdi_param_3,
	.param .u64 .ptr .align 1 _Z11mixed_typescsilPfPdi_param_4,
	.param .u64 .ptr .align 1 _Z11mixed_typescsilPfPdi_param_5,
	.param .u32 _Z11mixed_typescsilPfPdi_param_6
)
{


	ret;

}


// ===== COMPILED SASS (sm_100) =====

	.target	sm_100

	.elftype	@"ET_EXEC"


//--------------------- .note.nv.tkinfo           --------------------------
	.section	.note.nv.tkinfo,"",@"SHT_NOTE"
	.sectionflags	@"SHF_NOTE_NV_TKINFO"
	.tkinfo
        /*0018*/ 	.word	0x00000002
        /*0030*/ 	.string	""
        /*0030*/ 	.string	"ptxas"
        /*0030*/ 	.string	"Cuda compilation tools, release 13.0, V13.0.88"
        /*0030*/ 	.string	"Build cuda_13.0.r13.0/compiler.36424714_0"
        /*0030*/ 	.string	"-arch sm_100 -m 64 "



//--------------------- .note.nv.cuinfo           --------------------------
	.section	.note.nv.cuinfo,"",@"SHT_NOTE"
	.sectionflags	@"SHF_NOTE_NV_CUINFO"
        /*0018*/ 	.short	0x0002
        /*001a*/ 	.short	0x0064
        /*001c*/ 	.short	0x0082
	.zero		2


//--------------------- .nv.info                  --------------------------
	.section	.nv.info,"",@"SHT_CUDA_INFO"
	.align	4


	//----- nvinfo : EIATTR_REGCOUNT
	.align		4
        /*0000*/ 	.byte	0x04, 0x2f
        /*0002*/ 	.short	(.L_1 - .L_0)
	.align		4
.L_0:
        /*0004*/ 	.word	index@(_Z6vecaddPfS_S_i)
        /*0008*/ 	.word	0x00000004


	//----- nvinfo : EIATTR_FRAME_SIZE
	.align		4
.L_1:
        /*000c*/ 	.byte	0x04, 0x11
        /*000e*/ 	.short	(.L_3 - .L_2)
	.align		4
.L_2:
        /*0010*/ 	.word	index@(_Z6vecaddPfS_S_i)
        /*0014*/ 	.word	0x00000000


	//----- nvinfo : EIATTR_REGCOUNT
	.align		4
.L_3:
        /*0018*/ 	.byte	0x04, 0x2f
        /*001a*/ 	.short	(.L_5 - .L_4)
	.align		4
.L_4:
        /*001c*/ 	.word	index@(_Z11mixed_typescsilPfPdi)
        /*0020*/ 	.word	0x00000004


	//----- nvinfo : EIATTR_FRAME_SIZE
	.align		4
.L_5:
        /*0024*/ 	.byte	0x04, 0x11
        /*0026*/ 	.short	(.L_7 - .L_6)
	.align		4
.L_6:
        /*0028*/ 	.word	index@(_Z11mixed_typescsilPfPdi)
        /*002c*/ 	.word	0x00000000


	//----- nvinfo : EIATTR_MIN_STACK_SIZE
	.align		4
.L_7:
        /*0030*/ 	.byte	0x04, 0x12
        /*0032*/ 	.short	(.L_9 - .L_8)
	.align		4
.L_8:
        /*0034*/ 	.word	index@(_Z11mixed_typescsilPfPdi)
        /*0038*/ 	.word	0x00000000


	//----- nvinfo : EIATTR_MIN_STACK_SIZE
	.align		4
.L_9:
        /*003c*/ 	.byte	0x04, 0x12
        /*003e*/ 	.short	(.L_11 - .L_10)
	.align		4
.L_10:
        /*0040*/ 	.word	index@(_Z6vecaddPfS_S_i)
        /*0044*/ 	.word	0x00000000
.L_11:


//--------------------- .nv.compat                --------------------------
	.section	.nv.compat,"",@"SHT_CUDA_COMPAT_INFO"
	.align	4
        /*0000*/ 	.byte	0x02, 0x09, 0x00, 0x00, 0x02, 0x02, 0x01, 0x00, 0x02, 0x05, 0x05, 0x00, 0x03, 0x07, 0x01, 0x01
        /*0010*/ 	.byte	0x02, 0x03, 0x00, 0x00, 0x02, 0x06, 0x01, 0x00, 0x04, 0x0b, 0x08, 0x00, 0x09, 0x00, 0x00, 0x00
        /*0020*/ 	.byte	0x00, 0x00, 0x00, 0x00


//--------------------- .nv.info._Z11mixed_typescsilPfPdi --------------------------
	.section	.nv.info._Z11mixed_typescsilPfPdi,"",@"SHT_CUDA_INFO"
	.sectionflags	@""
	.align	4


	//----- nvinfo : EIATTR_CUDA_API_VERSION
	.align		4
        /*0000*/ 	.byte	0x04, 0x37
        /*0002*/ 	.short	(.L_13 - .L_12)
.L_12:
        /*0004*/ 	.word	0x00000082


	//----- nvinfo : EIATTR_KPARAM_INFO
	.align		4
.L_13:
        /*0008*/ 	.byte	0x04, 0x17
        /*000a*/ 	.short	(.L_15 - .L_14)
.L_14:
        /*000c*/ 	.word	0x00000000
        /*0010*/ 	.short	0x0006
        /*0012*/ 	.short	0x0020
        /*0014*/ 	.byte	0x00, 0xf0, 0x11, 0x00


	//----- nvinfo : EIATTR_KPARAM_INFO
	.align		4
.L_15:
        /*0018*/ 	.byte	0x04, 0x17
        /*001a*/ 	.short	(.L_17 - .L_16)
.L_16:
        /*001c*/ 	.word	0x00000000
        /*0020*/ 	.short	0x0005
        /*0022*/ 	.short	0x0018
        /*0024*/ 	.byte	0x00, 0xf5, 0x21, 0x00


	//----- nvinfo : EIATTR_KPARAM_INFO
	.align		4
.L_17:
        /*0028*/ 	.byte	0x04, 0x17
        /*002a*/ 	.short	(.L_19 - .L_18)
.L_18:
        /*002c*/ 	.word	0x00000000
        /*0030*/ 	.short	0x0004
        /*0032*/ 	.short	0x0010
        /*0034*/ 	.byte	0x00, 0xf5, 0x21, 0x00


	//----- nvinfo : EIATTR_KPARAM_INFO
	.align		4
.L_19:
        /*0038*/ 	.byte	0x04, 0x17
        /*003a*/ 	.short	(.L_21 - .L_20)
.L_20:
        /*003c*/ 	.word	0x00000000
        /*0040*/ 	.short	0x0003
        /*0042*/ 	.short	0x0008
        /*0044*/ 	.byte	0x00, 0xf0, 0x21, 0x00


	//----- nvinfo : EIATTR_KPARAM_INFO
	.align		4
.L_21:
        /*0048*/ 	.byte	0x04, 0x17
        /*004a*/ 	.short	(.L_23 - .L_22)
.L_22:
        /*004c*/ 	.word	0x00000000
        /*0050*/ 	.short	0x0002
        /*0052*/ 	.short	0x0004
        /*0054*/ 	.byte	0x00, 0xf0, 0x11, 0x00


	//----- nvinfo : EIATTR_KPARAM_INFO
	.align		4
.L_23:
        /*0058*/ 	.byte	0x04, 0x17
        /*005a*/ 	.short	(.L_25 - .L_24)
.L_24:
        /*005c*/ 	.word	0x00000000
        /*0060*/ 	.short	0x0001
        /*0062*/ 	.short	0x0002
        /*0064*/ 	.byte	0x00, 0xf0, 0x09, 0x00


	//----- nvinfo : EIATTR_KPARAM_INFO
	.align		4
.L_25:
        /*0068*/ 	.byte	0x04, 0x17
        /*006a*/ 	.short	(.L_27 - .L_26)
.L_26:
        /*006c*/ 	.word	0x00000000
        /*0070*/ 	.short	0x0000
        /*0072*/ 	.short	0x0000
        /*0074*/ 	.byte	0x00, 0xf0, 0x05, 0x00


	//----- nvinfo : EIATTR_SPARSE_MMA_MASK
	.align		4
.L_27:
        /*0078*/ 	.byte	0x03, 0x50
        /*007a*/ 	.short	0x0000


	//----- nvinfo : EIATTR_MAXREG_COUNT
	.align		4
        /*007c*/ 	.byte	0x03, 0x1b
        /*007e*/ 	.short	0x00ff


	//----- nvinfo : EIATTR_MERCURY_ISA_VERSION
	.align		4
        /*0080*/ 	.byte	0x03, 0x5f
        /*0082*/ 	.short	0x0101


	//----- nvinfo : EIATTR_VRC_CTA_INIT_COUNT
	.align		4
        /*0084*/ 	.byte	0x02, 0x4a
	.zero		1
	.zero		1


	//----- nvinfo : EIATTR_EXIT_INSTR_OFFSETS
	.align		4
        /*0088*/ 	.byte	0x04, 0x1c
        /*008a*/ 	.short	(.L_29 - .L_28)


	//   ....[0]....
.L_28:
        /*008c*/ 	.word	0x00000010


	//----- nvinfo : EIATTR_CBANK_PARAM_SIZE
	.align		4
.L_29:
        /*0090*/ 	.byte	0x03, 0x19
        /*0092*/ 	.short	0x0024


	//----- nvinfo : EIATTR_PARAM_CBANK
	.align		4
        /*0094*/ 	.byte	0x04, 0x0a
        /*0096*/ 	.short	(.L_31 - .L_30)
	.align		4
.L_30:
        /*0098*/ 	.word	index@(.nv.constant0._Z11mixed_typescsilPfPdi)
        /*009c*/ 	.short	0x0380
        /*009e*/ 	.short	0x0024


	//----- nvinfo : EIATTR_SW_WAR
	.align		4
.L_31:
        /*00a0*/ 	.byte	0x04, 0x36
        /*00a2*/ 	.short	(.L_33 - .L_32)
.L_32:
        /*00a4*/ 	.word	0x00000008
.L_33:


//--------------------- .nv.info._Z6vecaddPfS_S_i --------------------------
	.section	.nv.info._Z6vecaddPfS_S_i,"",@"SHT_CUDA_INFO"
	.sectionflags	@""
	.align	4


	//----- nvinfo : EIATTR_CUDA_API_VERSION
	.align		4
        /*0000*/ 	.byte	0x04, 0x37
        /*0002*/ 	.short	(.L_35 - .L_34)
.L_34:
        /*0004*/ 	.word	0x00000082


	//----- nvinfo : EIATTR_KPARAM_INFO
	.align		4
.L_35:
        /*0008*/ 	.byte	0x04, 0x17
        /*000a*/ 	.short	(.L_37 - .L_36)
.L_36:
        /*000c*/ 	.word	0x00000000
        /*0010*/ 	.short	0x0003
        /*0012*/ 	.short	0x0018
        /*0014*/ 	.byte	0x00, 0xf0, 0x11, 0x00


	//----- nvinfo : EIATTR_KPARAM_INFO
	.align		4
.L_37:
        /*0018*/ 	.byte	0x04, 0x17
        /*001a*/ 	.short	(.L_39 - .L_38)
.L_38:
        /*001c*/ 	.word	0x00000000
        /*0020*/ 	.short	0x0002
        /*0022*/ 	.short	0x0010
        /*0024*/ 	.byte	0x00, 0xf5, 0x21, 0x00


	//----- nvinfo : EIATTR_KPARAM_INFO
	.align		4
.L_39:
        /*0028*/ 	.byte	0x04, 0x17
        /*002a*/ 	.short	(.L_41 - .L_40)
.L_40:
        /*002c*/ 	.word	0x00000000
        /*0030*/ 	.short	0x0001
        /*0032*/ 	.short	0x0008
        /*0034*/ 	.byte	0x00, 0xf5, 0x21, 0x00


	//----- nvinfo : EIATTR_KPARAM_INFO
	.align		4
.L_41:
        /*0038*/ 	.byte	0x04, 0x17
        /*003a*/ 	.short	(.L_43 - .L_42)
.L_42:
        /*003c*/ 	.word	0x00000000
        /*0040*/ 	.short	0x0000
        /*0042*/ 	.short	0x0000
        /*0044*/ 	.byte	0x00, 0xf5, 0x21, 0x00


	//----- nvinfo : EIATTR_SPARSE_MMA_MASK
	.align		4
.L_43:
        /*0048*/ 	.byte	0x03, 0x50
        /*004a*/ 	.short	0x0000


	//----- nvinfo : EIATTR_MAXREG_COUNT
	.align		4
        /*004c*/ 	.byte	0x03, 0x1b
        /*004e*/ 	.short	0x00ff


	//----- nvinfo : EIATTR_MERCURY_ISA_VERSION
	.align		4
        /*0050*/ 	.byte	0x03, 0x5f
        /*0052*/ 	.short	0x0101


	//----- nvinfo : EIATTR_VRC_CTA_INIT_COUNT
	.align		4
        /*0054*/ 	.byte	0x02, 0x4a
	.zero		1
	.zero		1


	//----- nvinfo : EIATTR_EXIT_INSTR_OFFSETS
	.align		4
        /*0058*/ 	.byte	0x04, 0x1c
        /*005a*/ 	.short	(.L_45 - .L_44)


	//   ....[0]....
.L_44:
        /*005c*/ 	.word	0x00000010


	//----- nvinfo : EIATTR_CBANK_PARAM_SIZE
	.align		4
.L_45:
        /*0060*/ 	.byte	0x03, 0x19
        /*0062*/ 	.short	0x001c


	//----- nvinfo : EIATTR_PARAM_CBANK
	.align		4
        /*0064*/ 	.byte	0x04, 0x0a
        /*0066*/ 	.short	(.L_47 - .L_46)
	.align		4
.L_46:
        /*0068*/ 	.word	index@(.nv.constant0._Z6vecaddPfS_S_i)
        /*006c*/ 	.short	0x0380
        /*006e*/ 	.short	0x001c


	//----- nvinfo : EIATTR_SW_WAR
	.align		4
.L_47:
        /*0070*/ 	.byte	0x04, 0x36
        /*0072*/ 	.short	(.L_49 - .L_48)
.L_48:
        /*0074*/ 	.word	0x00000008
.L_49:


//--------------------- .nv.callgraph             --------------------------
	.section	.nv.callgraph,"",@"SHT_CUDA_CALLGRAPH"
	.align	4
	.sectionentsize	8
	.align		4
        /*0000*/ 	.word	0x00000000
	.align		4
        /*0004*/ 	.word	0xffffffff
	.align		4
        /*0008*/ 	.word	0x00000000
	.align		4
        /*000c*/ 	.word	0xfffffffe
	.align		4
        /*0010*/ 	.word	0x00000000
	.align		4
        /*0014*/ 	.word	0xfffffffd
	.align		4
        /*0018*/ 	.word	0x00000000
	.align		4
        /*001c*/ 	.word	0xfffffffc


//--------------------- .text._Z11mixed_typescsilPfPdi --------------------------
	.section	.text._Z11mixed_typescsilPfPdi,"ax",@progbits
	.align	128
        .global         _Z11mixed_typescsilPfPdi
        .type           _Z11mixed_typescsilPfPdi,@function
        .size           _Z11mixed_typescsilPfPdi,(.L_x_2 - _Z11mixed_typescsilPfPdi)
        .other          _Z11mixed_typescsilPfPdi,@"STO_CUDA_ENTRY STV_DEFAULT"
_Z11mixed_typescsilPfPdi:
.text._Z11mixed_typescsilPfPdi:
[----:B------:R-:W-:Y:S01]  /*0000*/  LDC R1, c[0x0][0x37c] ;  /* 0x0000df00ff017b82 */ /* 0x000fe20000000800 */
[----:B------:R-:W-:Y:S05]  /*0010*/  EXIT ;  /* 0x000000000000794d */ /* 0x000fea0003800000 */
.L_x_0:
[----:B------:R-:W-:-:S00]  /*0020*/  BRA `(.L_x_0) ;  /* 0xfffffffc00fc7947 */ /* 0x000fc0000383ffff */
[----:B------:R-:W-:-:S00]  /*0030*/  NOP ;  /* 0x0000000000007918 */ /* 0x000fc00000000000 */
        /* <DEDUP_REMOVED lines=12> */
.L_x_2:


//--------------------- .text._Z6vecaddPfS_S_i    --------------------------
	.section	.text._Z6vecaddPfS_S_i,"ax",@progbits
	.align	128
        .global         _Z6vecaddPfS_S_i
        .type           _Z6vecaddPfS_S_i,@function
        .size           _Z6vecaddPfS_S_i,(.L_x_3 - _Z6vecaddPfS_S_i)
        .other          _Z6vecaddPfS_S_i,@"STO_CUDA_ENTRY STV_DEFAULT"
_Z6vecaddPfS_S_i:
.text._Z6vecaddPfS_S_i:
[----:B------:R-:W-:Y:S01]  /*0000*/  LDC R1, c[0x0][0x37c] ;  /* 0x0000df00ff017b82 */ /* 0x000fe20000000800 */
[----:B------:R-:W-:Y:S05]  /*0010*/  EXIT ;  /* 0x000000000000794d */ /* 0x000fea0003800000 */
.L_x_1:
        /* <DEDUP_REMOVED lines=14> */
.L_x_3:


//--------------------- .nv.shared.reserved.0     --------------------------
	.section	.nv.shared.reserved.0,"aw",@nobits
	.weak		__nv_reservedSMEM_offset_0_alias
	.size		__nv_reservedSMEM_offset_0_alias, 0, 64
	.other		__nv_reservedSMEM_offset_0_alias,@"STO_CUDA_RESERVED_SHARED STV_DEFAULT"
__nv_reservedSMEM_offset_0_alias:
	.zero		0
	.zero		64


//--------------------- .nv.constant0._Z11mixed_typescsilPfPdi --------------------------
	.section	.nv.constant0._Z11mixed_typescsilPfPdi,"a",@progbits
	.sectionflags	@""
	.align	4
.nv.constant0._Z11mixed_typescsilPfPdi:
	.zero		932


//--------------------- .nv.constant0._Z6vecaddPfS_S_i --------------------------
	.section	.nv.constant0._Z6vecaddPfS_S_i,"a",@progbits
	.sectionflags	@""
	.align	4
.nv.constant0._Z6vecaddPfS_S_i:
	.zero		924


//--------------------- SYMBOLS --------------------------

	.type		.nv.reservedSmem.offset0,@object
	.size		.nv.reservedSmem.offset0,0x4
